//
// Generated by NVIDIA NVVM Compiler
//
// Compiler Build ID: CL-36424714
// Cuda compilation tools, release 13.0, V13.0.88
// Based on NVVM 20.0.0
//

.version 9.0
.target sm_100
.address_size 64

	// .globl	_Z19init_curand_state_kP17curandStateXORWOW
.global .align 4 .b8 precalc_xorwow_matrix[102400];
.global .align 4 .b8 precalc_xorwow_offset_matrix[102400];
.global .align 4 .b8 mrg32k3aM1[2304];
.global .align 4 .b8 mrg32k3aM2[2304];
.global .align 4 .b8 mrg32k3aM1SubSeq[2016];
.global .align 4 .b8 mrg32k3aM2SubSeq[2016];
.global .align 4 .b8 mrg32k3aM1Seq[2304];
.global .align 4 .b8 mrg32k3aM2Seq[2304];
.const .align 8 .b8 __cr_lgamma_table[72];
.global .align 4 .b8 Y0d[40];
.global .align 4 .b8 md[40];
.global .align 4 .b8 alphad[40];
.global .align 4 .b8 nu2d[40];
.global .align 4 .b8 rhod[40];
.global .align 4 .b8 Strd[16];

.visible .entry _Z19init_curand_state_kP17curandStateXORWOW(
	.param .u64 .ptr .align 1 _Z19init_curand_state_kP17curandStateXORWOW_param_0
)
{
	.reg .pred 	%p<24>;
	.reg .b32 	%r<406>;
	.reg .b64 	%rd<18>;

	ld.param.u64 	%rd8, [_Z19init_curand_state_kP17curandStateXORWOW_param_0];
	cvta.to.global.u64 	%rd9, %rd8;
	mov.u32 	%r182, %ntid.x;
	mov.u32 	%r183, %ctaid.x;
	mov.u32 	%r184, %tid.x;
	mad.lo.s32 	%r185, %r182, %r183, %r184;
	cvt.s64.s32 	%rd17, %r185;
	mul.wide.s32 	%rd10, %r185, 48;
	add.s64 	%rd2, %rd9, %rd10;
	mov.b32 	%r186, 1478573778;
	mov.b32 	%r187, 716983765;
	st.global.v2.u32 	[%rd2], {%r187, %r186};
	mov.b32 	%r188, -123459836;
	mov.b32 	%r189, 1163863128;
	st.global.v2.u32 	[%rd2+8], {%r189, %r188};
	mov.b32 	%r190, 1360900310;
	mov.b32 	%r191, -589760388;
	st.global.v2.u32 	[%rd2+16], {%r191, %r190};
	setp.eq.s32 	%p1, %r185, 0;
	@%p1 bra 	$L__BB0_42;
	mov.b32 	%r312, 0;
	mov.u64 	%rd12, precalc_xorwow_matrix;
$L__BB0_2:
	and.b64  	%rd4, %rd17, 3;
	setp.eq.s64 	%p2, %rd4, 0;
	@%p2 bra 	$L__BB0_41;
	mul.wide.u32 	%rd11, %r312, 3200;
	add.s64 	%rd5, %rd12, %rd11;
	cvt.u32.u64 	%r2, %rd4;
	mov.b32 	%r313, 0;
$L__BB0_4:
	mov.b32 	%r326, 0;
	mov.u32 	%r327, %r326;
	mov.u32 	%r328, %r326;
	mov.u32 	%r329, %r326;
	mov.u32 	%r330, %r326;
	mov.u32 	%r319, %r326;
$L__BB0_5:
	mul.wide.u32 	%rd13, %r319, 4;
	add.s64 	%rd14, %rd2, %rd13;
	ld.global.u32 	%r10, [%rd14+4];
	shl.b32 	%r11, %r319, 5;
	mov.b32 	%r325, 0;
$L__BB0_6:
	.pragma "nounroll";
	shr.u32 	%r196, %r10, %r325;
	and.b32  	%r197, %r196, 1;
	setp.eq.b32 	%p3, %r197, 1;
	not.pred 	%p4, %p3;
	add.s32 	%r198, %r11, %r325;
	mul.lo.s32 	%r199, %r198, 5;
	mul.wide.u32 	%rd15, %r199, 4;
	add.s64 	%rd6, %rd5, %rd15;
	@%p4 bra 	$L__BB0_8;
	ld.global.u32 	%r200, [%rd6];
	xor.b32  	%r330, %r330, %r200;
	ld.global.u32 	%r201, [%rd6+4];
	xor.b32  	%r329, %r329, %r201;
	ld.global.u32 	%r202, [%rd6+8];
	xor.b32  	%r328, %r328, %r202;
	ld.global.u32 	%r203, [%rd6+12];
	xor.b32  	%r327, %r327, %r203;
	ld.global.u32 	%r204, [%rd6+16];
	xor.b32  	%r326, %r326, %r204;
$L__BB0_8:
	and.b32  	%r206, %r196, 2;
	setp.eq.s32 	%p5, %r206, 0;
	@%p5 bra 	$L__BB0_10;
	ld.global.u32 	%r207, [%rd6+20];
	xor.b32  	%r330, %r330, %r207;
	ld.global.u32 	%r208, [%rd6+24];
	xor.b32  	%r329, %r329, %r208;
	ld.global.u32 	%r209, [%rd6+28];
	xor.b32  	%r328, %r328, %r209;
	ld.global.u32 	%r210, [%rd6+32];
	xor.b32  	%r327, %r327, %r210;
	ld.global.u32 	%r211, [%rd6+36];
	xor.b32  	%r326, %r326, %r211;
$L__BB0_10:
	and.b32  	%r213, %r196, 4;
	setp.eq.s32 	%p6, %r213, 0;
	@%p6 bra 	$L__BB0_12;
	ld.global.u32 	%r214, [%rd6+40];
	xor.b32  	%r330, %r330, %r214;
	ld.global.u32 	%r215, [%rd6+44];
	xor.b32  	%r329, %r329, %r215;
	ld.global.u32 	%r216, [%rd6+48];
	xor.b32  	%r328, %r328, %r216;
	ld.global.u32 	%r217, [%rd6+52];
	xor.b32  	%r327, %r327, %r217;
	ld.global.u32 	%r218, [%rd6+56];
	xor.b32  	%r326, %r326, %r218;
$L__BB0_12:
	and.b32  	%r220, %r196, 8;
	setp.eq.s32 	%p7, %r220, 0;
	@%p7 bra 	$L__BB0_14;
	ld.global.u32 	%r221, [%rd6+60];
	xor.b32  	%r330, %r330, %r221;
	ld.global.u32 	%r222, [%rd6+64];
	xor.b32  	%r329, %r329, %r222;
	ld.global.u32 	%r223, [%rd6+68];
	xor.b32  	%r328, %r328, %r223;
	ld.global.u32 	%r224, [%rd6+72];
	xor.b32  	%r327, %r327, %r224;
	ld.global.u32 	%r225, [%rd6+76];
	xor.b32  	%r326, %r326, %r225;
$L__BB0_14:
	and.b32  	%r227, %r196, 16;
	setp.eq.s32 	%p8, %r227, 0;
	@%p8 bra 	$L__BB0_16;
	ld.global.u32 	%r228, [%rd6+80];
	xor.b32  	%r330, %r330, %r228;
	ld.global.u32 	%r229, [%rd6+84];
	xor.b32  	%r329, %r329, %r229;
	ld.global.u32 	%r230, [%rd6+88];
	xor.b32  	%r328, %r328, %r230;
	ld.global.u32 	%r231, [%rd6+92];
	xor.b32  	%r327, %r327, %r231;
	ld.global.u32 	%r232, [%rd6+96];
	xor.b32  	%r326, %r326, %r232;
$L__BB0_16:
	and.b32  	%r234, %r196, 32;
	setp.eq.s32 	%p9, %r234, 0;
	@%p9 bra 	$L__BB0_18;
	ld.global.u32 	%r235, [%rd6+100];
	xor.b32  	%r330, %r330, %r235;
	ld.global.u32 	%r236, [%rd6+104];
	xor.b32  	%r329, %r329, %r236;
	ld.global.u32 	%r237, [%rd6+108];
	xor.b32  	%r328, %r328, %r237;
	ld.global.u32 	%r238, [%rd6+112];
	xor.b32  	%r327, %r327, %r238;
	ld.global.u32 	%r239, [%rd6+116];
	xor.b32  	%r326, %r326, %r239;
$L__BB0_18:
	and.b32  	%r241, %r196, 64;
	setp.eq.s32 	%p10, %r241, 0;
	@%p10 bra 	$L__BB0_20;
	ld.global.u32 	%r242, [%rd6+120];
	xor.b32  	%r330, %r330, %r242;
	ld.global.u32 	%r243, [%rd6+124];
	xor.b32  	%r329, %r329, %r243;
	ld.global.u32 	%r244, [%rd6+128];
	xor.b32  	%r328, %r328, %r244;
	ld.global.u32 	%r245, [%rd6+132];
	xor.b32  	%r327, %r327, %r245;
	ld.global.u32 	%r246, [%rd6+136];
	xor.b32  	%r326, %r326, %r246;
$L__BB0_20:
	and.b32  	%r248, %r196, 128;
	setp.eq.s32 	%p11, %r248, 0;
	@%p11 bra 	$L__BB0_22;
	ld.global.u32 	%r249, [%rd6+140];
	xor.b32  	%r330, %r330, %r249;
	ld.global.u32 	%r250, [%rd6+144];
	xor.b32  	%r329, %r329, %r250;
	ld.global.u32 	%r251, [%rd6+148];
	xor.b32  	%r328, %r328, %r251;
	ld.global.u32 	%r252, [%rd6+152];
	xor.b32  	%r327, %r327, %r252;
	ld.global.u32 	%r253, [%rd6+156];
	xor.b32  	%r326, %r326, %r253;
$L__BB0_22:
	and.b32  	%r255, %r196, 256;
	setp.eq.s32 	%p12, %r255, 0;
	@%p12 bra 	$L__BB0_24;
	ld.global.u32 	%r256, [%rd6+160];
	xor.b32  	%r330, %r330, %r256;
	ld.global.u32 	%r257, [%rd6+164];
	xor.b32  	%r329, %r329, %r257;
	ld.global.u32 	%r258, [%rd6+168];
	xor.b32  	%r328, %r328, %r258;
	ld.global.u32 	%r259, [%rd6+172];
	xor.b32  	%r327, %r327, %r259;
	ld.global.u32 	%r260, [%rd6+176];
	xor.b32  	%r326, %r326, %r260;
$L__BB0_24:
	and.b32  	%r262, %r196, 512;
	setp.eq.s32 	%p13, %r262, 0;
	@%p13 bra 	$L__BB0_26;
	ld.global.u32 	%r263, [%rd6+180];
	xor.b32  	%r330, %r330, %r263;
	ld.global.u32 	%r264, [%rd6+184];
	xor.b32  	%r329, %r329, %r264;
	ld.global.u32 	%r265, [%rd6+188];
	xor.b32  	%r328, %r328, %r265;
	ld.global.u32 	%r266, [%rd6+192];
	xor.b32  	%r327, %r327, %r266;
	ld.global.u32 	%r267, [%rd6+196];
	xor.b32  	%r326, %r326, %r267;
$L__BB0_26:
	and.b32  	%r269, %r196, 1024;
	setp.eq.s32 	%p14, %r269, 0;
	@%p14 bra 	$L__BB0_28;
	ld.global.u32 	%r270, [%rd6+200];
	xor.b32  	%r330, %r330, %r270;
	ld.global.u32 	%r271, [%rd6+204];
	xor.b32  	%r329, %r329, %r271;
	ld.global.u32 	%r272, [%rd6+208];
	xor.b32  	%r328, %r328, %r272;
	ld.global.u32 	%r273, [%rd6+212];
	xor.b32  	%r327, %r327, %r273;
	ld.global.u32 	%r274, [%rd6+216];
	xor.b32  	%r326, %r326, %r274;
$L__BB0_28:
	and.b32  	%r276, %r196, 2048;
	setp.eq.s32 	%p15, %r276, 0;
	@%p15 bra 	$L__BB0_30;
	ld.global.u32 	%r277, [%rd6+220];
	xor.b32  	%r330, %r330, %r277;
	ld.global.u32 	%r278, [%rd6+224];
	xor.b32  	%r329, %r329, %r278;
	ld.global.u32 	%r279, [%rd6+228];
	xor.b32  	%r328, %r328, %r279;
	ld.global.u32 	%r280, [%rd6+232];
	xor.b32  	%r327, %r327, %r280;
	ld.global.u32 	%r281, [%rd6+236];
	xor.b32  	%r326, %r326, %r281;
$L__BB0_30:
	and.b32  	%r283, %r196, 4096;
	setp.eq.s32 	%p16, %r283, 0;
	@%p16 bra 	$L__BB0_32;
	ld.global.u32 	%r284, [%rd6+240];
	xor.b32  	%r330, %r330, %r284;
	ld.global.u32 	%r285, [%rd6+244];
	xor.b32  	%r329, %r329, %r285;
	ld.global.u32 	%r286, [%rd6+248];
	xor.b32  	%r328, %r328, %r286;
	ld.global.u32 	%r287, [%rd6+252];
	xor.b32  	%r327, %r327, %r287;
	ld.global.u32 	%r288, [%rd6+256];
	xor.b32  	%r326, %r326, %r288;
$L__BB0_32:
	and.b32  	%r290, %r196, 8192;
	setp.eq.s32 	%p17, %r290, 0;
	@%p17 bra 	$L__BB0_34;
	ld.global.u32 	%r291, [%rd6+260];
	xor.b32  	%r330, %r330, %r291;
	ld.global.u32 	%r292, [%rd6+264];
	xor.b32  	%r329, %r329, %r292;
	ld.global.u32 	%r293, [%rd6+268];
	xor.b32  	%r328, %r328, %r293;
	ld.global.u32 	%r294, [%rd6+272];
	xor.b32  	%r327, %r327, %r294;
	ld.global.u32 	%r295, [%rd6+276];
	xor.b32  	%r326, %r326, %r295;
$L__BB0_34:
	and.b32  	%r297, %r196, 16384;
	setp.eq.s32 	%p18, %r297, 0;
	@%p18 bra 	$L__BB0_36;
	ld.global.u32 	%r298, [%rd6+280];
	xor.b32  	%r330, %r330, %r298;
	ld.global.u32 	%r299, [%rd6+284];
	xor.b32  	%r329, %r329, %r299;
	ld.global.u32 	%r300, [%rd6+288];
	xor.b32  	%r328, %r328, %r300;
	ld.global.u32 	%r301, [%rd6+292];
	xor.b32  	%r327, %r327, %r301;
	ld.global.u32 	%r302, [%rd6+296];
	xor.b32  	%r326, %r326, %r302;
$L__BB0_36:
	and.b32  	%r304, %r196, 32768;
	setp.eq.s32 	%p19, %r304, 0;
	@%p19 bra 	$L__BB0_38;
	ld.global.u32 	%r305, [%rd6+300];
	xor.b32  	%r330, %r330, %r305;
	ld.global.u32 	%r306, [%rd6+304];
	xor.b32  	%r329, %r329, %r306;
	ld.global.u32 	%r307, [%rd6+308];
	xor.b32  	%r328, %r328, %r307;
	ld.global.u32 	%r308, [%rd6+312];
	xor.b32  	%r327, %r327, %r308;
	ld.global.u32 	%r309, [%rd6+316];
	xor.b32  	%r326, %r326, %r309;
$L__BB0_38:
	add.s32 	%r325, %r325, 16;
	setp.ne.s32 	%p20, %r325, 32;
	@%p20 bra 	$L__BB0_6;
	mad.lo.s32 	%r310, %r319, -31, %r11;
	add.s32 	%r319, %r310, 1;
	setp.ne.s32 	%p21, %r319, 5;
	@%p21 bra 	$L__BB0_5;
	st.global.u32 	[%rd2+4], %r330;
	st.global.u32 	[%rd2+8], %r329;
	st.global.u32 	[%rd2+12], %r328;
	st.global.u32 	[%rd2+16], %r327;
	st.global.u32 	[%rd2+20], %r326;
	add.s32 	%r313, %r313, 1;
	setp.lt.u32 	%p22, %r313, %r2;
	@%p22 bra 	$L__BB0_4;
$L__BB0_41:
	shr.u64 	%rd7, %rd17, 2;
	add.s32 	%r312, %r312, 1;
	setp.gt.u64 	%p23, %rd17, 3;
	mov.u64 	%rd17, %rd7;
	@%p23 bra 	$L__BB0_2;
$L__BB0_42:
	mov.b32 	%r311, 0;
	st.global.v2.u32 	[%rd2+24], {%r311, %r311};
	st.global.u32 	[%rd2+32], %r311;
	mov.b64 	%rd16, 0;
	st.global.u64 	[%rd2+40], %rd16;
	ret;

}
	// .globl	_Z4MC_kffiP17curandStateXORWOWPf
.visible .entry _Z4MC_kffiP17curandStateXORWOWPf(
	.param .f32 _Z4MC_kffiP17curandStateXORWOWPf_param_0,
	.param .f32 _Z4MC_kffiP17curandStateXORWOWPf_param_1,
	.param .u32 _Z4MC_kffiP17curandStateXORWOWPf_param_2,
	.param .u64 .ptr .align 1 _Z4MC_kffiP17curandStateXORWOWPf_param_3,
	.param .u64 .ptr .align 1 _Z4MC_kffiP17curandStateXORWOWPf_param_4
)
{
	.reg .b32 	%r<15>;
	.reg .b32 	%f<2>;
	.reg .b64 	%rd<9>;
	.reg .b64 	%fd<2>;

	ld.param.u64 	%rd1, [_Z4MC_kffiP17curandStateXORWOWPf_param_3];
	ld.param.u64 	%rd2, [_Z4MC_kffiP17curandStateXORWOWPf_param_4];
	cvta.to.global.u64 	%rd3, %rd1;
	mov.u32 	%r1, %ntid.x;
	mov.u32 	%r2, %ctaid.x;
	mov.u32 	%r3, %tid.x;
	mad.lo.s32 	%r4, %r1, %r2, %r3;
	mul.wide.s32 	%rd4, %r4, 48;
	add.s64 	%rd5, %rd3, %rd4;
	ld.global.v2.u32 	{%r5, %r6}, [%rd5];
	ld.global.v2.u32 	{%r7, %r8}, [%rd5+8];
	ld.global.v2.u32 	{%r9, %r10}, [%rd5+16];
	ld.global.v2.u32 	{%r11, %r12}, [%rd5+24];
	ld.global.f32 	%f1, [%rd5+32];
	ld.global.f64 	%fd1, [%rd5+40];
	cvta.to.global.u64 	%rd6, %rd2;
	shl.b32 	%r13, %r4, 1;
	mul.wide.s32 	%rd7, %r13, 4;
	add.s64 	%rd8, %rd6, %rd7;
	mov.b32 	%r14, 0;
	st.global.u32 	[%rd8], %r14;
	st.global.u32 	[%rd8+4], %r14;
	st.global.v2.u32 	[%rd5], {%r5, %r6};
	st.global.v2.u32 	[%rd5+8], {%r7, %r8};
	st.global.v2.u32 	[%rd5+16], {%r9, %r10};
	st.global.v2.u32 	[%rd5+24], {%r11, %r12};
	st.global.f32 	[%rd5+32], %f1;
	st.global.f64 	[%rd5+40], %fd1;
	ret;

}


// ===== COMPILED SASS (sm_100) =====

	.target	sm_100

	.elftype	@"ET_EXEC"


//--------------------- .note.nv.tkinfo           --------------------------
	.section	.note.nv.tkinfo,"",@"SHT_NOTE"
	.sectionflags	@"SHF_NOTE_NV_TKINFO"
	.tkinfo
        /*0018*/ 	.word	0x00000002
        /*0030*/ 	.string	""
        /*0030*/ 	.string	"ptxas"
        /*0030*/ 	.string	"Cuda compilation tools, release 13.0, V13.0.88"
        /*0030*/ 	.string	"Build cuda_13.0.r13.0/compiler.36424714_0"
        /*0030*/ 	.string	"-arch sm_100 -m 64 "



//--------------------- .note.nv.cuinfo           --------------------------
	.section	.note.nv.cuinfo,"",@"SHT_NOTE"
	.sectionflags	@"SHF_NOTE_NV_CUINFO"
        /*0018*/ 	.short	0x0002
        /*001a*/ 	.short	0x0064
        /*001c*/ 	.short	0x0082
	.zero		2


//--------------------- .nv.info                  --------------------------
	.section	.nv.info,"",@"SHT_CUDA_INFO"
	.align	4


	//----- nvinfo : EIATTR_REGCOUNT
	.align		4
        /*0000*/ 	.byte	0x04, 0x2f
        /*0002*/ 	.short	(.L_16 - .L_15)
	.align		4
.L_15:
        /*0004*/ 	.word	index@(_Z19init_curand_state_kP17curandStateXORWOW)
        /*0008*/ 	.word	0x0000001f


	//----- nvinfo : EIATTR_FRAME_SIZE
	.align		4
.L_16:
        /*000c*/ 	.byte	0x04, 0x11
        /*000e*/ 	.short	(.L_18 - .L_17)
	.align		4
.L_17:
        /*0010*/ 	.word	index@(_Z19init_curand_state_kP17curandStateXORWOW)
        /*0014*/ 	.word	0x00000000


	//----- nvinfo : EIATTR_REGCOUNT
	.align		4
.L_18:
        /*0018*/ 	.byte	0x04, 0x2f
        /*001a*/ 	.short	(.L_20 - .L_19)
	.align		4
.L_19:
        /*001c*/ 	.word	index@(_Z4MC_kffiP17curandStateXORWOWPf)
        /*0020*/ 	.word	0x00000016


	//----- nvinfo : EIATTR_FRAME_SIZE
	.align		4
.L_20:
        /*0024*/ 	.byte	0x04, 0x11
        /*0026*/ 	.short	(.L_22 - .L_21)
	.align		4
.L_21:
        /*0028*/ 	.word	index@(_Z4MC_kffiP17curandStateXORWOWPf)
        /*002c*/ 	.word	0x00000000


	//----- nvinfo : EIATTR_MIN_STACK_SIZE
	.align		4
.L_22:
        /*0030*/ 	.byte	0x04, 0x12
        /*0032*/ 	.short	(.L_24 - .L_23)
	.align		4
.L_23:
        /*0034*/ 	.word	index@(_Z4MC_kffiP17curandStateXORWOWPf)
        /*0038*/ 	.word	0x00000000


	//----- nvinfo : EIATTR_MIN_STACK_SIZE
	.align		4
.L_24:
        /*003c*/ 	.byte	0x04, 0x12
        /*003e*/ 	.short	(.L_26 - .L_25)
	.align		4
.L_25:
        /*0040*/ 	.word	index@(_Z19init_curand_state_kP17curandStateXORWOW)
        /*0044*/ 	.word	0x00000000
.L_26:


//--------------------- .nv.compat                --------------------------
	.section	.nv.compat,"",@"SHT_CUDA_COMPAT_INFO"
	.align	4
        /*0000*/ 	.byte	0x02, 0x09, 0x00, 0x00, 0x02, 0x02, 0x01, 0x00, 0x02, 0x05, 0x05, 0x00, 0x03, 0x07, 0x01, 0x01
        /*0010*/ 	.byte	0x02, 0x03, 0x00, 0x00, 0x02, 0x06, 0x01, 0x00, 0x04, 0x0b, 0x08, 0x00, 0x09, 0x00, 0x00, 0x00
        /*0020*/ 	.byte	0x00, 0x00, 0x00, 0x00


//--------------------- .nv.info._Z4MC_kffiP17curandStateXORWOWPf --------------------------
	.section	.nv.info._Z4MC_kffiP17curandStateXORWOWPf,"",@"SHT_CUDA_INFO"
	.sectionflags	@""
	.align	4


	//----- nvinfo : EIATTR_CUDA_API_VERSION
	.align		4
        /*0000*/ 	.byte	0x04, 0x37
        /*0002*/ 	.short	(.L_28 - .L_27)
.L_27:
        /*0004*/ 	.word	0x00000082


	//----- nvinfo : EIATTR_KPARAM_INFO
	.align		4
.L_28:
        /*0008*/ 	.byte	0x04, 0x17
        /*000a*/ 	.short	(.L_30 - .L_29)
.L_29:
        /*000c*/ 	.word	0x00000000
        /*0010*/ 	.short	0x0004
        /*0012*/ 	.short	0x0018
        /*0014*/ 	.byte	0x00, 0xf5, 0x21, 0x00


	//----- nvinfo : EIATTR_KPARAM_INFO
	.align		4
.L_30:
        /*0018*/ 	.byte	0x04, 0x17
        /*001a*/ 	.short	(.L_32 - .L_31)
.L_31:
        /*001c*/ 	.word	0x00000000
        /*0020*/ 	.short	0x0003
        /*0022*/ 	.short	0x0010
        /*0024*/ 	.byte	0x00, 0xf5, 0x21, 0x00


	//----- nvinfo : EIATTR_KPARAM_INFO
	.align		4
.L_32:
        /*0028*/ 	.byte	0x04, 0x17
        /*002a*/ 	.short	(.L_34 - .L_33)
.L_33:
        /*002c*/ 	.word	0x00000000
        /*0030*/ 	.short	0x0002
        /*0032*/ 	.short	0x0008
        /*0034*/ 	.byte	0x00, 0xf0, 0x11, 0x00


	//----- nvinfo : EIATTR_KPARAM_INFO
	.align		4
.L_34:
        /*0038*/ 	.byte	0x04, 0x17
        /*003a*/ 	.short	(.L_36 - .L_35)
.L_35:
        /*003c*/ 	.word	0x00000000
        /*0040*/ 	.short	0x0001
        /*0042*/ 	.short	0x0004
        /*0044*/ 	.byte	0x00, 0xf0, 0x11, 0x00


	//----- nvinfo : EIATTR_KPARAM_INFO
	.align		4
.L_36:
        /*0048*/ 	.byte	0x04, 0x17
        /*004a*/ 	.short	(.L_38 - .L_37)
.L_37:
        /*004c*/ 	.word	0x00000000
        /*0050*/ 	.short	0x0000
        /*0052*/ 	.short	0x0000
        /*0054*/ 	.byte	0x00, 0xf0, 0x11, 0x00


	//----- nvinfo : EIATTR_SPARSE_MMA_MASK
	.align		4
.L_38:
        /*0058*/ 	.byte	0x03, 0x50
        /*005a*/ 	.short	0x0000


	//----- nvinfo : EIATTR_MAXREG_COUNT
	.align		4
        /*005c*/ 	.byte	0x03, 0x1b
        /*005e*/ 	.short	0x00ff


	//----- nvinfo : EIATTR_MERCURY_ISA_VERSION
	.align		4
        /*0060*/ 	.byte	0x03, 0x5f
        /*0062*/ 	.short	0x0101


	//----- nvinfo : EIATTR_VRC_CTA_INIT_COUNT
	.align		4
        /*0064*/ 	.byte	0x02, 0x4a
	.zero		1
	.zero		1


	//----- nvinfo : EIATTR_EXIT_INSTR_OFFSETS
	.align		4
        /*0068*/ 	.byte	0x04, 0x1c
        /*006a*/ 	.short	(.L_40 - .L_39)


	//   ....[0]....
.L_39:
        /*006c*/ 	.word	0x00000190


	//----- nvinfo : EIATTR_CBANK_PARAM_SIZE
	.align		4
.L_40:
        /*0070*/ 	.byte	0x03, 0x19
        /*0072*/ 	.short	0x0020


	//----- nvinfo : EIATTR_PARAM_CBANK
	.align		4
        /*0074*/ 	.byte	0x04, 0x0a
        /*0076*/ 	.short	(.L_42 - .L_41)
	.align		4
.L_41:
        /*0078*/ 	.word	index@(.nv.constant0._Z4MC_kffiP17curandStateXORWOWPf)
        /*007c*/ 	.short	0x0380
        /*007e*/ 	.short	0x0020


	//----- nvinfo : EIATTR_SW_WAR
	.align		4
.L_42:
        /*0080*/ 	.byte	0x04, 0x36
        /*0082*/ 	.short	(.L_44 - .L_43)
.L_43:
        /*0084*/ 	.word	0x00000008
.L_44:


//--------------------- .nv.info._Z19init_curand_state_kP17curandStateXORWOW --------------------------
	.section	.nv.info._Z19init_curand_state_kP17curandStateXORWOW,"",@"SHT_CUDA_INFO"
	.sectionflags	@""
	.align	4


	//----- nvinfo : EIATTR_CUDA_API_VERSION
	.align		4
        /*0000*/ 	.byte	0x04, 0x37
        /*0002*/ 	.short	(.L_46 - .L_45)
.L_45:
        /*0004*/ 	.word	0x00000082


	//----- nvinfo : EIATTR_KPARAM_INFO
	.align		4
.L_46:
        /*0008*/ 	.byte	0x04, 0x17
        /*000a*/ 	.short	(.L_48 - .L_47)
.L_47:
        /*000c*/ 	.word	0x00000000
        /*0010*/ 	.short	0x0000
        /*0012*/ 	.short	0x0000
        /*0014*/ 	.byte	0x00, 0xf5, 0x21, 0x00


	//----- nvinfo : EIATTR_SPARSE_MMA_MASK
	.align		4
.L_48:
        /*0018*/ 	.byte	0x03, 0x50
        /*001a*/ 	.short	0x0000


	//----- nvinfo : EIATTR_MAXREG_COUNT
	.align		4
        /*001c*/ 	.byte	0x03, 0x1b
        /*001e*/ 	.short	0x00ff


	//----- nvinfo : EIATTR_MERCURY_ISA_VERSION
	.align		4
        /*0020*/ 	.byte	0x03, 0x5f
        /*0022*/ 	.short	0x0101


	//----- nvinfo : EIATTR_VRC_CTA_INIT_COUNT
	.align		4
        /*0024*/ 	.byte	0x02, 0x4a
	.zero		1
	.zero		1


	//----- nvinfo : EIATTR_EXIT_INSTR_OFFSETS
	.align		4
        /*0028*/ 	.byte	0x04, 0x1c
        /*002a*/ 	.short	(.L_50 - .L_49)


	//   ....[0]....
.L_49:
        /*002c*/ 	.word	0x00000e80


	//----- nvinfo : EIATTR_CRS_STACK_SIZE
	.align		4
.L_50:
        /*0030*/ 	.byte	0x04, 0x1e
        /*0032*/ 	.short	(.L_52 - .L_51)
.L_51:
        /*0034*/ 	.word	0x00000000


	//----- nvinfo : EIATTR_CBANK_PARAM_SIZE
	.align		4
.L_52:
        /*0038*/ 	.byte	0x03, 0x19
        /*003a*/ 	.short	0x0008


	//----- nvinfo : EIATTR_PARAM_CBANK
	.align		4
        /*003c*/ 	.byte	0x04, 0x0a
        /*003e*/ 	.short	(.L_54 - .L_53)
	.align		4
.L_53:
        /*0040*/ 	.word	index@(.nv.constant0._Z19init_curand_state_kP17curandStateXORWOW)
        /*0044*/ 	.short	0x0380
        /*0046*/ 	.short	0x0008


	//----- nvinfo : EIATTR_SW_WAR
	.align		4
.L_54:
        /*0048*/ 	.byte	0x04, 0x36
        /*004a*/ 	.short	(.L_56 - .L_55)
.L_55:
        /*004c*/ 	.word	0x00000008
.L_56:


//--------------------- .nv.callgraph             --------------------------
	.section	.nv.callgraph,"",@"SHT_CUDA_CALLGRAPH"
	.align	4
	.sectionentsize	8
	.align		4
        /*0000*/ 	.word	0x00000000
	.align		4
        /*0004*/ 	.word	0xffffffff
	.align		4
        /*0008*/ 	.word	0x00000000
	.align		4
        /*000c*/ 	.word	0xfffffffe
	.align		4
        /*0010*/ 	.word	0x00000000
	.align		4
        /*0014*/ 	.word	0xfffffffd
	.align		4
        /*0018*/ 	.word	0x00000000
	.align		4
        /*001c*/ 	.word	0xfffffffc


//--------------------- .nv.constant4             --------------------------
	.section	.nv.constant4,"a",@progbits
	.align	8
	.align		8
.nv.constant4:
        /*0000*/ 	.dword	precalc_xorwow_matrix
	.align		8
        /*0008*/ 	.dword	precalc_xorwow_offset_matrix
	.align		8
        /*0010*/ 	.dword	mrg32k3aM1
	.align		8
        /*0018*/ 	.dword	mrg32k3aM2
	.align		8
        /*0020*/ 	.dword	mrg32k3aM1SubSeq
	.align		8
        /*0028*/ 	.dword	mrg32k3aM2SubSeq
	.align		8
        /*0030*/ 	.dword	mrg32k3aM1Seq
	.align		8
        /*0038*/ 	.dword	mrg32k3aM2Seq
	.align		8
        /*0040*/ 	.dword	Y0d
	.align		8
        /*0048*/ 	.dword	md
	.align		8
        /*0050*/ 	.dword	alphad
	.align		8
        /*0058*/ 	.dword	nu2d
	.align		8
        /*0060*/ 	.dword	rhod
	.align		8
        /*0068*/ 	.dword	Strd


//--------------------- .nv.constant3             --------------------------
	.section	.nv.constant3,"a",@progbits
	.align	8
.nv.constant3:
	.type		__cr_lgamma_table,@object
	.size		__cr_lgamma_table,(.L_8 - __cr_lgamma_table)
__cr_lgamma_table:
        /*0000*/ 	.byte	0x00, 0x00, 0x00, 0x00, 0x00, 0x00, 0x00, 0x00, 0x00, 0x00, 0x00, 0x00, 0x00, 0x00, 0x00, 0x00
        /*0010*/ 	.byte	0xef, 0x39, 0xfa, 0xfe, 0x42, 0x2e, 0xe6, 0x3f, 0x02, 0x20, 0x2a, 0xfa, 0x0b, 0xab, 0xfc, 0x3f
        /*0020*/ 	.byte	0xf9, 0x2c, 0x92, 0x7c, 0xa7, 0x6c, 0x09, 0x40, 0xc9, 0x79, 0x44, 0x3c, 0x64, 0x26, 0x13, 0x40
        /*0030*/ 	.byte	0xca, 0x01, 0xcf, 0x3a, 0x27, 0x51, 0x1a, 0x40, 0x30, 0xcc, 0x2d, 0xf3, 0xe1, 0x0c, 0x21, 0x40
        /*0040*/ 	.byte	0x0d, 0xb7, 0xfc, 0x82, 0x8e, 0x35, 0x25, 0x40
.L_8:


//--------------------- .text._Z4MC_kffiP17curandStateXORWOWPf --------------------------
	.section	.text._Z4MC_kffiP17curandStateXORWOWPf,"ax",@progbits
	.align	128
        .global         _Z4MC_kffiP17curandStateXORWOWPf
        .type           _Z4MC_kffiP17curandStateXORWOWPf,@function
        .size           _Z4MC_kffiP17curandStateXORWOWPf,(.L_x_10 - _Z4MC_kffiP17curandStateXORWOWPf)
        .other          _Z4MC_kffiP17curandStateXORWOWPf,@"STO_CUDA_ENTRY STV_DEFAULT"
_Z4MC_kffiP17curandStateXORWOWPf:
.text._Z4MC_kffiP17curandStateXORWOWPf:
[----:B------:R-:W-:Y:S01]  /*0000*/  LDC R1, c[0x0][0x37c] ;  /* 0x0000df00ff017b82 */ /* 0x000fe20000000800 */
[----:B------:R-:W0:Y:S07]  /*0010*/  S2R R9, SR_CTAID.X ;  /* 0x0000000000097919 */ /* 0x000e2e0000002500 */
[----:B------:R-:W1:Y:S01]  /*0020*/  LDC.64 R2, c[0x0][0x390] ;  /* 0x0000e400ff027b82 */ /* 0x000e620000000a00 */
[----:B------:R-:W0:Y:S01]  /*0030*/  LDCU UR6, c[0x0][0x360] ;  /* 0x00006c00ff0677ac */ /* 0x000e220008000800 */
[----:B------:R-:W0:Y:S01]  /*0040*/  S2R R0, SR_TID.X ;  /* 0x0000000000007919 */ /* 0x000e220000002100 */
[----:B------:R-:W2:Y:S05]  /*0050*/  LDCU.64 UR4, c[0x0][0x358] ;  /* 0x00006b00ff0477ac */ /* 0x000eaa0008000a00 */
[----:B------:R-:W3:Y:S01]  /*0060*/  LDC.64 R6, c[0x0][0x398] ;  /* 0x0000e600ff067b82 */ /* 0x000ee20000000a00 */
[----:B0-----:R-:W-:-:S04]  /*0070*/  IMAD R9, R9, UR6, R0 ;  /* 0x0000000609097c24 */ /* 0x001fc8000f8e0200 */
[----:B-1----:R-:W-:-:S05]  /*0080*/  IMAD.WIDE R2, R9, 0x30, R2 ;  /* 0x0000003009027825 */ /* 0x002fca00078e0202 */
[----:B--2---:R-:W2:Y:S04]  /*0090*/  LDG.E.64 R10, desc[UR4][R2.64] ;  /* 0x00000004020a7981 */ /* 0x004ea8000c1e1b00 */
[----:B------:R-:W4:Y:S04]  /*00a0*/  LDG.E.64 R12, desc[UR4][R2.64+0x8] ;  /* 0x00000804020c7981 */ /* 0x000f28000c1e1b00 */
[----:B------:R-:W5:Y:S04]  /*00b0*/  LDG.E.64 R14, desc[UR4][R2.64+0x10] ;  /* 0x00001004020e7981 */ /* 0x000f68000c1e1b00 */
[----:B------:R-:W5:Y:S04]  /*00c0*/  LDG.E.64 R16, desc[UR4][R2.64+0x18] ;  /* 0x0000180402107981 */ /* 0x000f68000c1e1b00 */
[----:B------:R-:W5:Y:S04]  /*00d0*/  LDG.E.64 R4, desc[UR4][R2.64+0x28] ;  /* 0x0000280402047981 */ /* 0x000f68000c1e1b00 */
[----:B------:R-:W5:Y:S01]  /*00e0*/  LDG.E R19, desc[UR4][R2.64+0x20] ;  /* 0x0000200402137981 */ /* 0x000f62000c1e1900 */
[----:B------:R-:W-:-:S05]  /*00f0*/  SHF.L.U32 R9, R9, 0x1, RZ ;  /* 0x0000000109097819 */ /* 0x000fca00000006ff */
[----:B---3--:R-:W-:-:S05]  /*0100*/  IMAD.WIDE R6, R9, 0x4, R6 ;  /* 0x0000000409067825 */ /* 0x008fca00078e0206 */
[----:B------:R-:W-:Y:S04]  /*0110*/  STG.E desc[UR4][R6.64], RZ ;  /* 0x000000ff06007986 */ /* 0x000fe8000c101904 */
[----:B------:R-:W-:Y:S04]  /*0120*/  STG.E desc[UR4][R6.64+0x4], RZ ;  /* 0x000004ff06007986 */ /* 0x000fe8000c101904 */
[----:B--2---:R-:W-:Y:S04]  /*0130*/  STG.E.64 desc[UR4][R2.64], R10 ;  /* 0x0000000a02007986 */ /* 0x004fe8000c101b04 */
[----:B----4-:R-:W-:Y:S04]  /*0140*/  STG.E.64 desc[UR4][R2.64+0x8], R12 ;  /* 0x0000080c02007986 */ /* 0x010fe8000c101b04 */
[----:B-----5:R-:W-:Y:S04]  /*0150*/  STG.E.64 desc[UR4][R2.64+0x10], R14 ;  /* 0x0000100e02007986 */ /* 0x020fe8000c101b04 */
[----:B------:R-:W-:Y:S04]  /*0160*/  STG.E.64 desc[UR4][R2.64+0x18], R16 ;  /* 0x0000181002007986 */ /* 0x000fe8000c101b04 */
[----:B------:R-:W-:Y:S04]  /*0170*/  STG.E.64 desc[UR4][R2.64+0x28], R4 ;  /* 0x0000280402007986 */ /* 0x000fe8000c101b04 */
[----:B------:R-:W-:Y:S01]  /*0180*/  STG.E desc[UR4][R2.64+0x20], R19 ;  /* 0x0000201302007986 */ /* 0x000fe2000c101904 */
[----:B------:R-:W-:Y:S05]  /*0190*/  EXIT ;  /* 0x000000000000794d */ /* 0x000fea0003800000 */
.L_x_0:
[----:B------:R-:W-:-:S00]  /*01a0*/  BRA `(.L_x_0) ;  /* 0xfffffffc00fc7947 */ /* 0x000fc0000383ffff */
[----:B------:R-:W-:-:S00]  /*01b0*/  NOP ;  /* 0x0000000000007918 */ /* 0x000fc00000000000 */
        /* <DEDUP_REMOVED lines=12> */
.L_x_10:


//--------------------- .text._Z19init_curand_state_kP17curandStateXORWOW --------------------------
	.section	.text._Z19init_curand_state_kP17curandStateXORWOW,"ax",@progbits
	.align	128
        .global         _Z19init_curand_state_kP17curandStateXORWOW
        .type           _Z19init_curand_state_kP17curandStateXORWOW,@function
        .size           _Z19init_curand_state_kP17curandStateXORWOW,(.L_x_11 - _Z19init_curand_state_kP17curandStateXORWOW)
        .other          _Z19init_curand_state_kP17curandStateXORWOW,@"STO_CUDA_ENTRY STV_DEFAULT"
_Z19init_curand_state_kP17curandStateXORWOW:
.text._Z19init_curand_state_kP17curandStateXORWOW:
[----:B------:R-:W-:Y:S01]  /*0000*/  LDC R1, c[0x0][0x37c] ;  /* 0x0000df00ff017b82 */ /* 0x000fe20000000800 */
[----:B------:R-:W0:Y:S07]  /*0010*/  S2R R13, SR_CTAID.X ;  /* 0x00000000000d7919 */ /* 0x000e2e0000002500 */
[----:B------:R-:W1:Y:S01]  /*0020*/  LDC.64 R6, c[0x0][0x380] ;  /* 0x0000e000ff067b82 */ /* 0x000e620000000a00 */
[----:B------:R-:W0:Y:S01]  /*0030*/  LDCU UR6, c[0x0][0x360] ;  /* 0x00006c00ff0677ac */ /* 0x000e220008000800 */
[----:B------:R-:W-:Y:S01]  /*0040*/  IMAD.MOV.U32 R2, RZ, RZ, 0x2abc4dd5 ;  /* 0x2abc4dd5ff027424 */ /* 0x000fe200078e00ff */
[----:B------:R-:W0:Y:S01]  /*0050*/  S2R R0, SR_TID.X ;  /* 0x0000000000007919 */ /* 0x000e220000002100 */
[----:B------:R-:W-:Y:S01]  /*0060*/  IMAD.MOV.U32 R3, RZ, RZ, 0x58213ed2 ;  /* 0x58213ed2ff037424 */ /* 0x000fe200078e00ff */
[----:B------:R-:W2:Y:S01]  /*0070*/  LDCU.64 UR4, c[0x0][0x358] ;  /* 0x00006b00ff0477ac */ /* 0x000ea20008000a00 */
[----:B------:R-:W-:Y:S01]  /*0080*/  IMAD.MOV.U32 R4, RZ, RZ, 0x455f2458 ;  /* 0x455f2458ff047424 */ /* 0x000fe200078e00ff */
[----:B------:R-:W-:Y:S01]  /*0090*/  BSSY.RECONVERGENT B0, `(.L_x_1) ;  /* 0x00000db000007945 */ /* 0x000fe20003800200 */
[----:B------:R-:W-:-:S02]  /*00a0*/  IMAD.MOV.U32 R5, RZ, RZ, -0x75bd8fc ;  /* 0xf8a42704ff057424 */ /* 0x000fc400078e00ff */
[----:B------:R-:W-:Y:S02]  /*00b0*/  IMAD.MOV.U32 R8, RZ, RZ, -0x23270784 ;  /* 0xdcd8f87cff087424 */ /* 0x000fe400078e00ff */
[----:B------:R-:W-:Y:S02]  /*00c0*/  IMAD.MOV.U32 R9, RZ, RZ, 0x511db0d6 ;  /* 0x511db0d6ff097424 */ /* 0x000fe400078e00ff */
[----:B0-----:R-:W-:-:S04]  /*00d0*/  IMAD R13, R13, UR6, R0 ;  /* 0x000000060d0d7c24 */ /* 0x001fc8000f8e0200 */
[C---:B-1----:R-:W-:Y:S01]  /*00e0*/  IMAD.WIDE R6, R13.reuse, 0x30, R6 ;  /* 0x000000300d067825 */ /* 0x042fe200078e0206 */
[----:B------:R-:W-:-:S04]  /*00f0*/  ISETP.NE.AND P0, PT, R13, RZ, PT ;  /* 0x000000ff0d00720c */ /* 0x000fc80003f05270 */
[----:B--2---:R0:W-:Y:S04]  /*0100*/  STG.E.64 desc[UR4][R6.64], R2 ;  /* 0x0000000206007986 */ /* 0x0041e8000c101b04 */
[----:B------:R0:W-:Y:S04]  /*0110*/  STG.E.64 desc[UR4][R6.64+0x8], R4 ;  /* 0x0000080406007986 */ /* 0x0001e8000c101b04 */
[----:B------:R0:W-:Y:S01]  /*0120*/  STG.E.64 desc[UR4][R6.64+0x10], R8 ;  /* 0x0000100806007986 */ /* 0x0001e2000c101b04 */
[----:B------:R-:W-:Y:S05]  /*0130*/  @!P0 BRA `(.L_x_2) ;  /* 0x0000000c00408947 */ /* 0x000fea0003800000 */
[----:B------:R-:W-:Y:S01]  /*0140*/  SHF.R.S32.HI R0, RZ, 0x1f, R13 ;  /* 0x0000001fff007819 */ /* 0x000fe2000001140d */
[----:B------:R-:W-:-:S07]  /*0150*/  IMAD.MOV.U32 R12, RZ, RZ, RZ ;  /* 0x000000ffff0c7224 */ /* 0x000fce00078e00ff */
.L_x_8:
[----:B0-----:R-:W-:Y:S01]  /*0160*/  LOP3.LUT R2, R13, 0x3, RZ, 0xc0, !PT ;  /* 0x000000030d027812 */ /* 0x001fe200078ec0ff */
[----:B------:R-:W-:Y:S03]  /*0170*/  BSSY.RECONVERGENT B1, `(.L_x_3) ;  /* 0x00000c6000017945 */ /* 0x000fe60003800200 */
[----:B------:R-:W-:-:S04]  /*0180*/  ISETP.NE.U32.AND P0, PT, R2, RZ, PT ;  /* 0x000000ff0200720c */ /* 0x000fc80003f05070 */
[----:B------:R-:W-:-:S13]  /*0190*/  ISETP.NE.AND.EX P0, PT, RZ, RZ, PT, P0 ;  /* 0x000000ffff00720c */ /* 0x000fda0003f05300 */
[----:B------:R-:W-:Y:S05]  /*01a0*/  @!P0 BRA `(.L_x_4) ;  /* 0x0000000c00088947 */ /* 0x000fea0003800000 */
[----:B------:R-:W0:Y:S01]  /*01b0*/  LDC.64 R8, c[0x4][RZ] ;  /* 0x01000000ff087b82 */ /* 0x000e220000000a00 */
[----:B------:R-:W-:Y:S02]  /*01c0*/  IMAD.MOV.U32 R14, RZ, RZ, RZ ;  /* 0x000000ffff0e7224 */ /* 0x000fe400078e00ff */
[----:B0-----:R-:W-:-:S07]  /*01d0*/  IMAD.WIDE.U32 R8, R12, 0xc80, R8 ;  /* 0x00000c800c087825 */ /* 0x001fce00078e0008 */
.L_x_7:
[----:B0-----:R-:W-:Y:S01]  /*01e0*/  IMAD.MOV.U32 R15, RZ, RZ, RZ ;  /* 0x000000ffff0f7224 */ /* 0x001fe200078e00ff */
[----:B------:R-:W-:Y:S01]  /*01f0*/  CS2R R2, SRZ ;  /* 0x0000000000027805 */ /* 0x000fe2000001ff00 */
[----:B------:R-:W-:Y:S01]  /*0200*/  IMAD.MOV.U32 R17, RZ, RZ, RZ ;  /* 0x000000ffff117224 */ /* 0x000fe200078e00ff */
[----:B------:R-:W-:-:S07]  /*0210*/  CS2R R4, SRZ ;  /* 0x0000000000047805 */ /* 0x000fce000001ff00 */
.L_x_6:
[----:B------:R-:W-:-:S05]  /*0220*/  IMAD.WIDE.U32 R10, R17, 0x4, R6 ;  /* 0x00000004110a7825 */ /* 0x000fca00078e0006 */
[----:B------:R0:W5:Y:S01]  /*0230*/  LDG.E R16, desc[UR4][R10.64+0x4] ;  /* 0x000004040a107981 */ /* 0x000162000c1e1900 */
[----:B------:R-:W-:-:S07]  /*0240*/  IMAD.MOV.U32 R19, RZ, RZ, RZ ;  /* 0x000000ffff137224 */ /* 0x000fce00078e00ff */
.L_x_5:
[----:B-----5:R-:W-:Y:S01]  /*0250*/  SHF.R.U32.HI R24, RZ, R19, R16 ;  /* 0x00000013ff187219 */ /* 0x020fe20000011610 */
[----:B0-----:R-:W-:-:S03]  /*0260*/  IMAD.SHL.U32 R10, R17, 0x20, RZ ;  /* 0x00000020110a7824 */ /* 0x001fc600078e00ff */
[----:B------:R-:W-:Y:S01]  /*0270*/  LOP3.LUT R11, R24, 0x1, RZ, 0xc0, !PT ;  /* 0x00000001180b7812 */ /* 0x000fe200078ec0ff */
[----:B------:R-:W-:-:S03]  /*0280*/  IMAD.IADD R10, R10, 0x1, R19 ;  /* 0x000000010a0a7824 */ /* 0x000fc600078e0213 */
[----:B------:R-:W-:Y:S01]  /*0290*/  ISETP.NE.U32.AND P0, PT, R11, 0x1, PT ;  /* 0x000000010b00780c */ /* 0x000fe20003f05070 */
[----:B------:R-:W-:-:S03]  /*02a0*/  IMAD R11, R10, 0x5, RZ ;  /* 0x000000050a0b7824 */ /* 0x000fc600078e02ff */
[----:B------:R-:W-:Y:S01]  /*02b0*/  R2P PR, R24, 0x7e ;  /* 0x0000007e18007804 */ /* 0x000fe20000000000 */
[----:B------:R-:W-:-:S08]  /*02c0*/  IMAD.WIDE.U32 R10, R11, 0x4, R8 ;  /* 0x000000040b0a7825 */ /* 0x000fd000078e0008 */
[----:B------:R-:W2:Y:S04]  /*02d0*/  @!P0 LDG.E R18, desc[UR4][R10.64] ;  /* 0x000000040a128981 */ /* 0x000ea8000c1e1900 */
[----:B------:R-:W3:Y:S04]  /*02e0*/  @!P0 LDG.E R20, desc[UR4][R10.64+0x10] ;  /* 0x000010040a148981 */ /* 0x000ee8000c1e1900 */
[----:B------:R-:W4:Y:S04]  /*02f0*/  @P1 LDG.E R22, desc[UR4][R10.64+0x14] ;  /* 0x000014040a161981 */ /* 0x000f28000c1e1900 */
[----:B------:R-:W4:Y:S04]  /*0300*/  @P2 LDG.E R26, desc[UR4][R10.64+0x28] ;  /* 0x000028040a1a2981 */ /* 0x000f28000c1e1900 */
[----:B------:R-:W4:Y:S04]  /*0310*/  @!P0 LDG.E R21, desc[UR4][R10.64+0x4] ;  /* 0x000004040a158981 */ /* 0x000f28000c1e1900 */
[----:B------:R-:W4:Y:S04]  /*0320*/  @!P0 LDG.E R23, desc[UR4][R10.64+0xc] ;  /* 0x00000c040a178981 */ /* 0x000f28000c1e1900 */
[----:B------:R-:W4:Y:S04]  /*0330*/  @P1 LDG.E R25, desc[UR4][R10.64+0x18] ;  /* 0x000018040a191981 */ /* 0x000f28000c1e1900 */
[----:B------:R-:W4:Y:S04]  /*0340*/  @P3 LDG.E R28, desc[UR4][R10.64+0x3c] ;  /* 0x00003c040a1c3981 */ /* 0x000f28000c1e1900 */
[----:B------:R-:W4:Y:S01]  /*0350*/  @P6 LDG.E R27, desc[UR4][R10.64+0x7c] ;  /* 0x00007c040a1b6981 */ /* 0x000f22000c1e1900 */
[----:B--2---:R-:W-:-:S03]  /*0360*/  @!P0 LOP3.LUT R15, R15, R18, RZ, 0x3c, !PT ;  /* 0x000000120f0f8212 */ /* 0x004fc600078e3cff */
[----:B------:R-:W2:Y:S01]  /*0370*/  @!P0 LDG.E R18, desc[UR4][R10.64+0x8] ;  /* 0x000008040a128981 */ /* 0x000ea2000c1e1900 */
[----:B---3--:R-:W-:-:S03]  /*0380*/  @!P0 LOP3.LUT R3, R3, R20, RZ, 0x3c, !PT ;  /* 0x0000001403038212 */ /* 0x008fc600078e3cff */
[----:B------:R-:W3:Y:S01]  /*0390*/  @P1 LDG.E R20, desc[UR4][R10.64+0x24] ;  /* 0x000024040a141981 */ /* 0x000ee2000c1e1900 */
[----:B----4-:R-:W-:-:S03]  /*03a0*/  @P1 LOP3.LUT R15, R15, R22, RZ, 0x3c, !PT ;  /* 0x000000160f0f1212 */ /* 0x010fc600078e3cff */
[----:B------:R-:W4:Y:S01]  /*03b0*/  @P2 LDG.E R22, desc[UR4][R10.64+0x38] ;  /* 0x000038040a162981 */ /* 0x000f22000c1e1900 */
[----:B------:R-:W-:-:S03]  /*03c0*/  @P2 LOP3.LUT R15, R15, R26, RZ, 0x3c, !PT ;  /* 0x0000001a0f0f2212 */ /* 0x000fc600078e3cff */
[----:B------:R-:W4:Y:S01]  /*03d0*/  @P4 LDG.E R26, desc[UR4][R10.64+0x50] ;  /* 0x000050040a1a4981 */ /* 0x000f22000c1e1900 */
[----:B------:R-:W-:-:S03]  /*03e0*/  @!P0 LOP3.LUT R4, R4, R21, RZ, 0x3c, !PT ;  /* 0x0000001504048212 */ /* 0x000fc600078e3cff */
[----:B------:R-:W4:Y:S01]  /*03f0*/  @P1 LDG.E R21, desc[UR4][R10.64+0x20] ;  /* 0x000020040a151981 */ /* 0x000f22000c1e1900 */
[----:B------:R-:W-:-:S03]  /*0400*/  @!P0 LOP3.LUT R2, R2, R23, RZ, 0x3c, !PT ;  /* 0x0000001702028212 */ /* 0x000fc600078e3cff */
[----:B------:R-:W4:Y:S01]  /*0410*/  @P2 LDG.E R23, desc[UR4][R10.64+0x2c] ;  /* 0x00002c040a172981 */ /* 0x000f22000c1e1900 */
[----:B------:R-:W-:-:S03]  /*0420*/  @P1 LOP3.LUT R4, R4, R25, RZ, 0x3c, !PT ;  /* 0x0000001904041212 */ /* 0x000fc600078e3cff */
[----:B------:R-:W4:Y:S01]  /*0430*/  @P2 LDG.E R25, desc[UR4][R10.64+0x34] ;  /* 0x000034040a192981 */ /* 0x000f22000c1e1900 */
[----:B--2---:R-:W-:-:S03]  /*0440*/  @!P0 LOP3.LUT R5, R5, R18, RZ, 0x3c, !PT ;  /* 0x0000001205058212 */ /* 0x004fc600078e3cff */
[----:B------:R-:W2:Y:S01]  /*0450*/  @P1 LDG.E R18, desc[UR4][R10.64+0x1c] ;  /* 0x00001c040a121981 */ /* 0x000ea2000c1e1900 */
[----:B---3--:R-:W-:-:S03]  /*0460*/  @P1 LOP3.LUT R3, R3, R20, RZ, 0x3c, !PT ;  /* 0x0000001403031212 */ /* 0x008fc600078e3cff */
[----:B------:R-:W3:Y:S01]  /*0470*/  @P2 LDG.E R20, desc[UR4][R10.64+0x30] ;  /* 0x000030040a142981 */ /* 0x000ee2000c1e1900 */
[----:B----4-:R-:W-:-:S03]  /*0480*/  @P2 LOP3.LUT R3, R3, R22, RZ, 0x3c, !PT ;  /* 0x0000001603032212 */ /* 0x010fc600078e3cff */
[----:B------:R-:W4:Y:S01]  /*0490*/  @P3 LDG.E R22, desc[UR4][R10.64+0x4c] ;  /* 0x00004c040a163981 */ /* 0x000f22000c1e1900 */
[----:B------:R-:W-:-:S04]  /*04a0*/  @P3 LOP3.LUT R15, R15, R28, RZ, 0x3c, !PT ;  /* 0x0000001c0f0f3212 */ /* 0x000fc800078e3cff */
[----:B------:R-:W-:Y:S02]  /*04b0*/  @P4 LOP3.LUT R15, R15, R26, RZ, 0x3c, !PT ;  /* 0x0000001a0f0f4212 */ /* 0x000fe400078e3cff */
[----:B------:R-:W-:Y:S01]  /*04c0*/  @P1 LOP3.LUT R2, R2, R21, RZ, 0x3c, !PT ;  /* 0x0000001502021212 */ /* 0x000fe200078e3cff */
[----:B------:R-:W4:Y:S04]  /*04d0*/  @P5 LDG.E R26, desc[UR4][R10.64+0x64] ;  /* 0x000064040a1a5981 */ /* 0x000f28000c1e1900 */
[----:B------:R-:W4:Y:S01]  /*04e0*/  @P3 LDG.E R21, desc[UR4][R10.64+0x40] ;  /* 0x000040040a153981 */ /* 0x000f22000c1e1900 */
[----:B------:R-:W-:Y:S02]  /*04f0*/  @P2 LOP3.LUT R4, R4, R23, RZ, 0x3c, !PT ;  /* 0x0000001704042212 */ /* 0x000fe400078e3cff */
[----:B------:R-:W-:Y:S01]  /*0500*/  @P2 LOP3.LUT R2, R2, R25, RZ, 0x3c, !PT ;  /* 0x0000001902022212 */ /* 0x000fe200078e3cff */
[----:B------:R-:W4:Y:S04]  /*0510*/  @P3 LDG.E R23, desc[UR4][R10.64+0x48] ;  /* 0x000048040a173981 */ /* 0x000f28000c1e1900 */
[----:B------:R-:W4:Y:S01]  /*0520*/  @P4 LDG.E R25, desc[UR4][R10.64+0x54] ;  /* 0x000054040a194981 */ /* 0x000f22000c1e1900 */
[----:B--2---:R-:W-:-:S03]  /*0530*/  @P1 LOP3.LUT R5, R5, R18, RZ, 0x3c, !PT ;  /* 0x0000001205051212 */ /* 0x004fc600078e3cff */
[----:B------:R-:W2:Y:S01]  /*0540*/  @P3 LDG.E R18, desc[UR4][R10.64+0x44] ;  /* 0x000044040a123981 */ /* 0x000ea2000c1e1900 */
[----:B---3--:R-:W-:-:S03]  /*0550*/  @P2 LOP3.LUT R5, R5, R20, RZ, 0x3c, !PT ;  /* 0x0000001405052212 */ /* 0x008fc600078e3cff */
[----:B------:R-:W3:Y:S01]  /*0560*/  @P4 LDG.E R20, desc[UR4][R10.64+0x58] ;  /* 0x000058040a144981 */ /* 0x000ee2000c1e1900 */
[----:B----4-:R-:W-:-:S03]  /*0570*/  @P3 LOP3.LUT R3, R3, R22, RZ, 0x3c, !PT ;  /* 0x0000001603033212 */ /* 0x010fc600078e3cff */
[----:B------:R-:W4:Y:S01]  /*0580*/  @P4 LDG.E R22, desc[UR4][R10.64+0x60] ;  /* 0x000060040a164981 */ /* 0x000f22000c1e1900 */
[----:B------:R-:W-:Y:S02]  /*0590*/  LOP3.LUT P0, RZ, R24, 0x80, RZ, 0xc0, !PT ;  /* 0x0000008018ff7812 */ /* 0x000fe4000780c0ff */
[----:B------:R-:W-:Y:S02]  /*05a0*/  @P5 LOP3.LUT R15, R15, R26, RZ, 0x3c, !PT ;  /* 0x0000001a0f0f5212 */ /* 0x000fe400078e3cff */
[----:B------:R-:W4:Y:S01]  /*05b0*/  @P6 LDG.E R26, desc[UR4][R10.64+0x78] ;  /* 0x000078040a1a6981 */ /* 0x000f22000c1e1900 */
[----:B------:R-:W-:-:S03]  /*05c0*/  @P3 LOP3.LUT R4, R4, R21, RZ, 0x3c, !PT ;  /* 0x0000001504043212 */ /* 0x000fc600078e3cff */
[----:B------:R-:W4:Y:S01]  /*05d0*/  @P4 LDG.E R21, desc[UR4][R10.64+0x5c] ;  /* 0x00005c040a154981 */ /* 0x000f22000c1e1900 */
[----:B------:R-:W-:-:S03]  /*05e0*/  @P3 LOP3.LUT R2, R2, R23, RZ, 0x3c, !PT ;  /* 0x0000001702023212 */ /* 0x000fc600078e3cff */
[----:B------:R-:W4:Y:S01]  /*05f0*/  @P5 LDG.E R23, desc[UR4][R10.64+0x68] ;  /* 0x000068040a175981 */ /* 0x000f22000c1e1900 */
[----:B------:R-:W-:-:S03]  /*0600*/  @P4 LOP3.LUT R4, R4, R25, RZ, 0x3c, !PT ;  /* 0x0000001904044212 */ /* 0x000fc600078e3cff */
[----:B------:R-:W4:Y:S01]  /*0610*/  @P5 LDG.E R25, desc[UR4][R10.64+0x70] ;  /* 0x000070040a195981 */ /* 0x000f22000c1e1900 */
[----:B--2---:R-:W-:-:S03]  /*0620*/  @P3 LOP3.LUT R5, R5, R18, RZ, 0x3c, !PT ;  /* 0x0000001205053212 */ /* 0x004fc600078e3cff */
[----:B------:R-:W2:Y:S01]  /*0630*/  @P5 LDG.E R18, desc[UR4][R10.64+0x6c] ;  /* 0x00006c040a125981 */ /* 0x000ea2000c1e1900 */
[----:B---3--:R-:W-:-:S03]  /*0640*/  @P4 LOP3.LUT R5, R5, R20, RZ, 0x3c, !PT ;  /* 0x0000001405054212 */ /* 0x008fc600078e3cff */
[----:B------:R-:W3:Y:S01]  /*0650*/  @P5 LDG.E R20, desc[UR4][R10.64+0x74] ;  /* 0x000074040a145981 */ /* 0x000ee2000c1e1900 */
[----:B----4-:R-:W-:-:S03]  /*0660*/  @P4 LOP3.LUT R3, R3, R22, RZ, 0x3c, !PT ;  /* 0x0000001603034212 */ /* 0x010fc600078e3cff */
[----:B------:R-:W4:Y:S01]  /*0670*/  @P0 LDG.E R22, desc[UR4][R10.64+0x8c] ;  /* 0x00008c040a160981 */ /* 0x000f22000c1e1900 */
[----:B------:R-:W-:-:S03]  /*0680*/  @P6 LOP3.LUT R15, R15, R26, RZ, 0x3c, !PT ;  /* 0x0000001a0f0f6212 */ /* 0x000fc600078e3cff */
        /* <DEDUP_REMOVED lines=13> */
[----:B------:R-:W-:Y:S02]  /*0760*/  @P6 LOP3.LUT R4, R4, R27, RZ, 0x3c, !PT ;  /* 0x0000001b04046212 */ /* 0x000fe400078e3cff */
[----:B------:R-:W-:Y:S02]  /*0770*/  @P6 LOP3.LUT R2, R2, R21, RZ, 0x3c, !PT ;  /* 0x0000001502026212 */ /* 0x000fe400078e3cff */
[----:B------:R-:W-:Y:S02]  /*0780*/  @P0 LOP3.LUT R4, R4, R23, RZ, 0x3c, !PT ;  /* 0x0000001704040212 */ /* 0x000fe400078e3cff */
[----:B------:R-:W-:Y:S02]  /*0790*/  @P0 LOP3.LUT R2, R2, R25, RZ, 0x3c, !PT ;  /* 0x0000001902020212 */ /* 0x000fe400078e3cff */
[----:B--2---:R-:W-:Y:S02]  /*07a0*/  @P6 LOP3.LUT R5, R5, R18, RZ, 0x3c, !PT ;  /* 0x0000001205056212 */ /* 0x004fe400078e3cff */
[----:B---3--:R-:W-:-:S02]  /*07b0*/  @P6 LOP3.LUT R3, R3, R20, RZ, 0x3c, !PT ;  /* 0x0000001403036212 */ /* 0x008fc400078e3cff */
[----:B----4-:R-:W-:Y:S02]  /*07c0*/  @P0 LOP3.LUT R5, R5, R22, RZ, 0x3c, !PT ;  /* 0x0000001605050212 */ /* 0x010fe400078e3cff */
[----:B------:R-:W-:Y:S02]  /*07d0*/  @P0 LOP3.LUT R3, R3, R26, RZ, 0x3c, !PT ;  /* 0x0000001a03030212 */ /* 0x000fe400078e3cff */
[----:B------:R-:W-:-:S13]  /*07e0*/  R2P PR, R24.B1, 0x7f ;  /* 0x0000007f18007804 */ /* 0x000fda0000001000 */
[----:B------:R-:W2:Y:S04]  /*07f0*/  @P0 LDG.E R18, desc[UR4][R10.64+0xa0] ;  /* 0x0000a0040a120981 */ /* 0x000ea8000c1e1900 */
[----:B------:R-:W3:Y:S04]  /*0800*/  @P1 LDG.E R22, desc[UR4][R10.64+0xb4] ;  /* 0x0000b4040a161981 */ /* 0x000ee8000c1e1900 */
[----:B------:R-:W4:Y:S04]  /*0810*/  @P2 LDG.E R26, desc[UR4][R10.64+0xc8] ;  /* 0x0000c8040a1a2981 */ /* 0x000f28000c1e1900 */
[----:B------:R-:W4:Y:S04]  /*0820*/  @P3 LDG.E R28, desc[UR4][R10.64+0xdc] ;  /* 0x0000dc040a1c3981 */ /* 0x000f28000c1e1900 */
[----:B------:R-:W4:Y:S04]  /*0830*/  @P0 LDG.E R23, desc[UR4][R10.64+0xa4] ;  /* 0x0000a4040a170981 */ /* 0x000f28000c1e1900 */
[----:B------:R-:W4:Y:S04]  /*0840*/  @P0 LDG.E R20, desc[UR4][R10.64+0xa8] ;  /* 0x0000a8040a140981 */ /* 0x000f28000c1e1900 */
[----:B------:R-:W4:Y:S04]  /*0850*/  @P4 LDG.E R25, desc[UR4][R10.64+0xf0] ;  /* 0x0000f0040a194981 */ /* 0x000f28000c1e1900 */
        /* <DEDUP_REMOVED lines=21> */
[----:B------:R-:W-:Y:S02]  /*09b0*/  LOP3.LUT P0, RZ, R24, 0x8000, RZ, 0xc0, !PT ;  /* 0x0000800018ff7812 */ /* 0x000fe4000780c0ff */
[----:B----4-:R-:W-:Y:S01]  /*09c0*/  @P5 LOP3.LUT R15, R15, R26, RZ, 0x3c, !PT ;  /* 0x0000001a0f0f5212 */ /* 0x010fe200078e3cff */
[----:B------:R-:W4:Y:S04]  /*09d0*/  @P3 LDG.E R24, desc[UR4][R10.64+0xe4] ;  /* 0x0000e4040a183981 */ /* 0x000f28000c1e1900 */
[----:B------:R-:W2:Y:S01]  /*09e0*/  @P6 LDG.E R26, desc[UR4][R10.64+0x118] ;  /* 0x000118040a1a6981 */ /* 0x000ea2000c1e1900 */
        /* <DEDUP_REMOVED lines=8> */
[----:B---3--:R-:W-:-:S03]  /*0a70*/  @P2 LOP3.LUT R3, R3, R22, RZ, 0x3c, !PT ;  /* 0x0000001603032212 */ /* 0x008fc600078e3cff */
[----:B------:R-:W3:Y:S01]  /*0a80*/  @P4 LDG.E R22, desc[UR4][R10.64+0x100] ;  /* 0x000100040a164981 */ /* 0x000ee2000c1e1900 */
[----:B--2---:R-:W-:-:S03]  /*0a90*/  @P6 LOP3.LUT R15, R15, R26, RZ, 0x3c, !PT ;  /* 0x0000001a0f0f6212 */ /* 0x004fc600078e3cff */
[----:B------:R-:W2:Y:S01]  /*0aa0*/  @P0 LDG.E R26, desc[UR4][R10.64+0x12c] ;  /* 0x00012c040a1a0981 */ /* 0x000ea2000c1e1900 */
[----:B----4-:R-:W-:-:S03]  /*0ab0*/  @P2 LOP3.LUT R2, R2, R23, RZ, 0x3c, !PT ;  /* 0x0000001702022212 */ /* 0x010fc600078e3cff */
[----:B------:R-:W4:Y:S01]  /*0ac0*/  @P4 LDG.E R23, desc[UR4][R10.64+0xfc] ;  /* 0x0000fc040a174981 */ /* 0x000f22000c1e1900 */
[----:B------:R-:W-:-:S03]  /*0ad0*/  @P2 LOP3.LUT R5, R5, R20, RZ, 0x3c, !PT ;  /* 0x0000001405052212 */ /* 0x000fc600078e3cff */
[----:B------:R-:W4:Y:S01]  /*0ae0*/  @P4 LDG.E R20, desc[UR4][R10.64+0xf8] ;  /* 0x0000f8040a144981 */ /* 0x000f22000c1e1900 */
[----:B------:R-:W-:Y:S02]  /*0af0*/  @P3 LOP3.LUT R2, R2, R27, RZ, 0x3c, !PT ;  /* 0x0000001b02023212 */ /* 0x000fe400078e3cff */
[----:B------:R-:W-:Y:S01]  /*0b00*/  @P3 LOP3.LUT R4, R4, R25, RZ, 0x3c, !PT ;  /* 0x0000001904043212 */ /* 0x000fe200078e3cff */
[----:B------:R-:W4:Y:S01]  /*0b10*/  @P5 LDG.E R27, desc[UR4][R10.64+0x110] ;  /* 0x000110040a1b5981 */ /* 0x000f22000c1e1900 */
[----:B------:R-:W-:-:S03]  /*0b20*/  @P3 LOP3.LUT R5, R5, R24, RZ, 0x3c, !PT ;  /* 0x0000001805053212 */ /* 0x000fc600078e3cff */
[----:B------:R-:W4:Y:S04]  /*0b30*/  @P5 LDG.E R25, desc[UR4][R10.64+0x108] ;  /* 0x000108040a195981 */ /* 0x000f28000c1e1900 */
        /* <DEDUP_REMOVED lines=19> */
[----:B------:R-:W-:-:S05]  /*0c70*/  VIADD R19, R19, 0x10 ;  /* 0x0000001013137836 */ /* 0x000fca0000000000 */
[----:B------:R-:W-:Y:S02]  /*0c80*/  ISETP.NE.AND P1, PT, R19, 0x20, PT ;  /* 0x000000201300780c */ /* 0x000fe40003f25270 */
[----:B------:R-:W-:Y:S02]  /*0c90*/  @P5 LOP3.LUT R3, R3, R18, RZ, 0x3c, !PT ;  /* 0x0000001203035212 */ /* 0x000fe400078e3cff */
[----:B------:R-:W-:Y:S02]  /*0ca0*/  @P6 LOP3.LUT R4, R4, R21, RZ, 0x3c, !PT ;  /* 0x0000001504046212 */ /* 0x000fe400078e3cff */
[----:B---3--:R-:W-:-:S04]  /*0cb0*/  @P6 LOP3.LUT R3, R3, R22, RZ, 0x3c, !PT ;  /* 0x0000001603036212 */ /* 0x008fc800078e3cff */
[----:B--2---:R-:W-:Y:S02]  /*0cc0*/  @P0 LOP3.LUT R3, R3, R26, RZ, 0x3c, !PT ;  /* 0x0000001a03030212 */ /* 0x004fe400078e3cff */
[----:B----4-:R-:W-:Y:S02]  /*0cd0*/  @P6 LOP3.LUT R2, R2, R23, RZ, 0x3c, !PT ;  /* 0x0000001702026212 */ /* 0x010fe400078e3cff */
[----:B------:R-:W-:Y:S02]  /*0ce0*/  @P6 LOP3.LUT R5, R5, R20, RZ, 0x3c, !PT ;  /* 0x0000001405056212 */ /* 0x000fe400078e3cff */
[----:B------:R-:W-:Y:S02]  /*0cf0*/  @P0 LOP3.LUT R2, R2, R27, RZ, 0x3c, !PT ;  /* 0x0000001b02020212 */ /* 0x000fe400078e3cff */
[----:B------:R-:W-:Y:S02]  /*0d00*/  @P0 LOP3.LUT R4, R4, R25, RZ, 0x3c, !PT ;  /* 0x0000001904040212 */ /* 0x000fe400078e3cff */
[----:B------:R-:W-:Y:S01]  /*0d10*/  @P0 LOP3.LUT R5, R5, R24, RZ, 0x3c, !PT ;  /* 0x0000001805050212 */ /* 0x000fe200078e3cff */
[----:B------:R-:W-:Y:S06]  /*0d20*/  @P1 BRA `(.L_x_5) ;  /* 0xfffffff400481947 */ /* 0x000fec000383ffff */
[----:B------:R-:W-:-:S05]  /*0d30*/  VIADD R17, R17, 0x1 ;  /* 0x0000000111117836 */ /* 0x000fca0000000000 */
[----:B------:R-:W-:-:S13]  /*0d40*/  ISETP.NE.AND P0, PT, R17, 0x5, PT ;  /* 0x000000051100780c */ /* 0x000fda0003f05270 */
[----:B------:R-:W-:Y:S05]  /*0d50*/  @P0 BRA `(.L_x_6) ;  /* 0xfffffff400300947 */ /* 0x000fea000383ffff */
[----:B------:R0:W-:Y:S01]  /*0d60*/  STG.E.64 desc[UR4][R6.64+0x8], R4 ;  /* 0x0000080406007986 */ /* 0x0001e2000c101b04 */
[----:B------:R-:W-:Y:S01]  /*0d70*/  VIADD R14, R14, 0x1 ;  /* 0x000000010e0e7836 */ /* 0x000fe20000000000 */
[----:B------:R-:W-:Y:S02]  /*0d80*/  LOP3.LUT R11, R13, 0x3, RZ, 0xc0, !PT ;  /* 0x000000030d0b7812 */ /* 0x000fe400078ec0ff */
[----:B------:R0:W-:Y:S02]  /*0d90*/  STG.E.64 desc[UR4][R6.64+0x10], R2 ;  /* 0x0000100206007986 */ /* 0x0001e4000c101b04 */
[----:B------:R-:W-:Y:S02]  /*0da0*/  ISETP.GE.U32.AND P0, PT, R14, R11, PT ;  /* 0x0000000b0e00720c */ /* 0x000fe40003f06070 */
[----:B------:R0:W-:Y:S11]  /*0db0*/  STG.E desc[UR4][R6.64+0x4], R15 ;  /* 0x0000040f06007986 */ /* 0x0001f6000c101904 */
[----:B------:R-:W-:Y:S05]  /*0dc0*/  @!P0 BRA `(.L_x_7) ;  /* 0xfffffff400048947 */ /* 0x000fea000383ffff */
.L_x_4:
[----:B------:R-:W-:Y:S05]  /*0dd0*/  BSYNC.RECONVERGENT B1 ;  /* 0x0000000000017941 */ /* 0x000fea0003800200 */
.L_x_3:
[C---:B------:R-:W-:Y:S01]  /*0de0*/  ISETP.GT.U32.AND P0, PT, R13.reuse, 0x3, PT ;  /* 0x000000030d00780c */ /* 0x040fe20003f04070 */
[----:B------:R-:W-:Y:S01]  /*0df0*/  VIADD R12, R12, 0x1 ;  /* 0x000000010c0c7836 */ /* 0x000fe20000000000 */
[--C-:B------:R-:W-:Y:S02]  /*0e00*/  SHF.R.U64 R13, R13, 0x2, R0.reuse ;  /* 0x000000020d0d7819 */ /* 0x100fe40000001200 */
[----:B------:R-:W-:Y:S02]  /*0e10*/  ISETP.GT.U32.AND.EX P0, PT, R0, RZ, PT, P0 ;  /* 0x000000ff0000720c */ /* 0x000fe40003f04100 */
[----:B------:R-:W-:-:S11]  /*0e20*/  SHF.R.U32.HI R0, RZ, 0x2, R0 ;  /* 0x00000002ff007819 */ /* 0x000fd60000011600 */
[----:B------:R-:W-:Y:S05]  /*0e30*/  @P0 BRA `(.L_x_8) ;  /* 0xfffffff000c80947 */ /* 0x000fea000383ffff */
.L_x_2:
[----:B------:R-:W-:Y:S05]  /*0e40*/  BSYNC.RECONVERGENT B0 ;  /* 0x0000000000007941 */ /* 0x000fea0003800200 */
.L_x_1:
[----:B------:R-:W-:Y:S04]  /*0e50*/  STG.E.64 desc[UR4][R6.64+0x18], RZ ;  /* 0x000018ff06007986 */ /* 0x000fe8000c101b04 */
[----:B------:R-:W-:Y:S04]  /*0e60*/  STG.E desc[UR4][R6.64+0x20], RZ ;  /* 0x000020ff06007986 */ /* 0x000fe8000c101904 */
[----:B------:R-:W-:Y:S01]  /*0e70*/  STG.E.64 desc[UR4][R6.64+0x28], RZ ;  /* 0x000028ff06007986 */ /* 0x000fe2000c101b04 */
[----:B------:R-:W-:Y:S05]  /*0e80*/  EXIT ;  /* 0x000000000000794d */ /* 0x000fea0003800000 */
.L_x_9:
        /* <DEDUP_REMOVED lines=15> */
.L_x_11:


//--------------------- .nv.global.init           --------------------------
	.section	.nv.global.init,"aw",@progbits
	.align	4
.nv.global.init:
	.type		mrg32k3aM1SubSeq,@object
	.size		mrg32k3aM1SubSeq,(mrg32k3aM2SubSeq - mrg32k3aM1SubSeq)
mrg32k3aM1SubSeq:
        /*0000*/ 	.byte	0x0b, 0xcc, 0xee, 0x04, 0x73, 0x29, 0x8b, 0x6f, 0xf6, 0x53, 0x03, 0xf6, 0x23, 0xf6, 0xea, 0xda
        /* <DEDUP_REMOVED lines=125> */
	.type		mrg32k3aM2SubSeq,@object
	.size		mrg32k3aM2SubSeq,(mrg32k3aM1 - mrg32k3aM2SubSeq)
mrg32k3aM2SubSeq:
        /* <DEDUP_REMOVED lines=126> */
	.type		mrg32k3aM1,@object
	.size		mrg32k3aM1,(mrg32k3aM1Seq - mrg32k3aM1)
mrg32k3aM1:
        /* <DEDUP_REMOVED lines=144> */
	.type		mrg32k3aM1Seq,@object
	.size		mrg32k3aM1Seq,(mrg32k3aM2 - mrg32k3aM1Seq)
mrg32k3aM1Seq:
        /* <DEDUP_REMOVED lines=144> */
	.type		mrg32k3aM2,@object
	.size		mrg32k3aM2,(mrg32k3aM2Seq - mrg32k3aM2)
mrg32k3aM2:
        /* <DEDUP_REMOVED lines=144> */
	.type		mrg32k3aM2Seq,@object
	.size		mrg32k3aM2Seq,(precalc_xorwow_matrix - mrg32k3aM2Seq)
mrg32k3aM2Seq:
        /* <DEDUP_REMOVED lines=144> */
	.type		precalc_xorwow_matrix,@object
	.size		precalc_xorwow_matrix,(precalc_xorwow_offset_matrix - precalc_xorwow_matrix)
precalc_xorwow_matrix:
        /* <DEDUP_REMOVED lines=6400> */
	.type		precalc_xorwow_offset_matrix,@object
	.size		precalc_xorwow_offset_matrix,(.L_1 - precalc_xorwow_offset_matrix)
precalc_xorwow_offset_matrix:
        /* <DEDUP_REMOVED lines=6400> */
.L_1:


//--------------------- .nv.shared.reserved.0     --------------------------
	.section	.nv.shared.reserved.0,"aw",@nobits
	.weak		__nv_reservedSMEM_offset_0_alias
	.size		__nv_reservedSMEM_offset_0_alias, 0, 64
	.other		__nv_reservedSMEM_offset_0_alias,@"STO_CUDA_RESERVED_SHARED STV_DEFAULT"
__nv_reservedSMEM_offset_0_alias:
	.zero		0
	.zero		64


//--------------------- .nv.global                --------------------------
	.section	.nv.global,"aw",@nobits
	.align	4
.nv.global:
	.type		Strd,@object
	.size		Strd,(Y0d - Strd)
Strd:
	.zero		16
	.type		Y0d,@object
	.size		Y0d,(rhod - Y0d)
Y0d:
	.zero		40
	.type		rhod,@object
	.size		rhod,(alphad - rhod)
rhod:
	.zero		40
	.type		alphad,@object
	.size		alphad,(md - alphad)
alphad:
	.zero		40
	.type		md,@object
	.size		md,(nu2d - md)
md:
	.zero		40
	.type		nu2d,@object
	.size		nu2d,(.L_12 - nu2d)
nu2d:
	.zero		40
.L_12:


//--------------------- .nv.constant0._Z4MC_kffiP17curandStateXORWOWPf --------------------------
	.section	.nv.constant0._Z4MC_kffiP17curandStateXORWOWPf,"a",@progbits
	.sectionflags	@""
	.align	4
.nv.constant0._Z4MC_kffiP17curandStateXORWOWPf:
	.zero		928


//--------------------- .nv.constant0._Z19init_curand_state_kP17curandStateXORWOW --------------------------
	.section	.nv.constant0._Z19init_curand_state_kP17curandStateXORWOW,"a",@progbits
	.sectionflags	@""
	.align	4
.nv.constant0._Z19init_curand_state_kP17curandStateXORWOW:
	.zero		904


//--------------------- SYMBOLS --------------------------

	.type		.nv.reservedSmem.offset0,@object
	.size		.nv.reservedSmem.offset0,0x4
